//
// Generated by NVIDIA NVVM Compiler
//
// Compiler Build ID: CL-36424714
// Cuda compilation tools, release 13.0, V13.0.88
// Based on NVVM 20.0.0
//

.version 9.0
.target sm_100
.address_size 64

	// .globl	_Z13softmaxKernelPKfPfii
.extern .shared .align 16 .b8 shared_data[];

.visible .entry _Z13softmaxKernelPKfPfii(
	.param .u64 .ptr .align 1 _Z13softmaxKernelPKfPfii_param_0,
	.param .u64 .ptr .align 1 _Z13softmaxKernelPKfPfii_param_1,
	.param .u32 _Z13softmaxKernelPKfPfii_param_2,
	.param .u32 _Z13softmaxKernelPKfPfii_param_3
)
{
	.reg .pred 	%p<17>;
	.reg .b32 	%r<55>;
	.reg .b32 	%f<43>;
	.reg .b64 	%rd<11>;

	ld.param.u64 	%rd4, [_Z13softmaxKernelPKfPfii_param_0];
	ld.param.u64 	%rd3, [_Z13softmaxKernelPKfPfii_param_1];
	ld.param.u32 	%r19, [_Z13softmaxKernelPKfPfii_param_2];
	ld.param.u32 	%r20, [_Z13softmaxKernelPKfPfii_param_3];
	cvta.to.global.u64 	%rd1, %rd4;
	mov.u32 	%r1, %ctaid.x;
	setp.ge.s32 	%p2, %r1, %r20;
	@%p2 bra 	$L__BB0_20;
	mov.u32 	%r2, %tid.x;
	setp.ge.s32 	%p3, %r2, %r19;
	mov.f32 	%f40, 0fFF7FFFFF;
	@%p3 bra 	$L__BB0_4;
	mul.lo.s32 	%r3, %r19, %r1;
	mov.f32 	%f40, 0fFF7FFFFF;
	mov.u32 	%r4, %ntid.x;
	mov.u32 	%r26, shared_data;
	mov.u32 	%r50, %r2;
$L__BB0_3:
	add.s32 	%r21, %r50, %r3;
	mul.wide.s32 	%rd5, %r21, 4;
	add.s64 	%rd6, %rd1, %rd5;
	ld.global.f32 	%f11, [%rd6];
	rem.u32 	%r22, %r50, %r4;
	add.s32 	%r23, %r50, %r2;
	sub.s32 	%r24, %r23, %r22;
	shl.b32 	%r25, %r24, 2;
	add.s32 	%r27, %r26, %r25;
	st.shared.f32 	[%r27], %f11;
	max.f32 	%f40, %f40, %f11;
	add.s32 	%r50, %r50, %r4;
	setp.lt.s32 	%p4, %r50, %r19;
	@%p4 bra 	$L__BB0_3;
$L__BB0_4:
	setp.lt.s32 	%p5, %r2, %r19;
	bar.sync 	0;
	mov.u32 	%r7, %ntid.x;
	setp.gt.u32 	%p6, %r19, %r7;
	or.pred  	%p1, %p5, %p6;
	selp.f32 	%f12, %f40, 0fFF7FFFFF, %p1;
	shl.b32 	%r28, %r2, 2;
	mov.u32 	%r29, shared_data;
	add.s32 	%r8, %r29, %r28;
	st.shared.f32 	[%r8], %f12;
	bar.sync 	0;
	setp.lt.u32 	%p7, %r7, 2;
	@%p7 bra 	$L__BB0_9;
	mov.u32 	%r51, %r7;
$L__BB0_6:
	shr.u32 	%r10, %r51, 1;
	setp.ge.u32 	%p8, %r2, %r10;
	@%p8 bra 	$L__BB0_8;
	ld.shared.f32 	%f13, [%r8];
	shl.b32 	%r30, %r10, 2;
	add.s32 	%r31, %r8, %r30;
	ld.shared.f32 	%f14, [%r31];
	max.f32 	%f15, %f13, %f14;
	st.shared.f32 	[%r8], %f15;
$L__BB0_8:
	bar.sync 	0;
	setp.gt.u32 	%p9, %r51, 3;
	mov.u32 	%r51, %r10;
	@%p9 bra 	$L__BB0_6;
$L__BB0_9:
	setp.ge.s32 	%p10, %r2, %r19;
	mov.f32 	%f42, 0f00000000;
	@%p10 bra 	$L__BB0_12;
	ld.shared.f32 	%f4, [shared_data];
	mul.lo.s32 	%r11, %r19, %r1;
	mov.f32 	%f42, 0f00000000;
	mov.u32 	%r52, %r2;
$L__BB0_11:
	add.s32 	%r32, %r52, %r11;
	mul.wide.s32 	%rd7, %r32, 4;
	add.s64 	%rd8, %rd1, %rd7;
	ld.global.f32 	%f18, [%rd8];
	sub.f32 	%f19, %f18, %f4;
	fma.rn.f32 	%f20, %f19, 0f3BBB989D, 0f3F000000;
	cvt.sat.f32.f32 	%f21, %f20;
	mov.f32 	%f22, 0f4B400001;
	mov.f32 	%f23, 0f437C0000;
	fma.rm.f32 	%f24, %f21, %f23, %f22;
	add.f32 	%f25, %f24, 0fCB40007F;
	neg.f32 	%f26, %f25;
	fma.rn.f32 	%f27, %f19, 0f3FB8AA3B, %f26;
	fma.rn.f32 	%f28, %f19, 0f32A57060, %f27;
	mov.b32 	%r33, %f24;
	shl.b32 	%r34, %r33, 23;
	mov.b32 	%f29, %r34;
	ex2.approx.ftz.f32 	%f30, %f28;
	mul.f32 	%f31, %f30, %f29;
	rem.u32 	%r35, %r52, %r7;
	add.s32 	%r36, %r52, %r2;
	sub.s32 	%r37, %r36, %r35;
	shl.b32 	%r38, %r37, 2;
	add.s32 	%r40, %r29, %r38;
	st.shared.f32 	[%r40], %f31;
	add.f32 	%f42, %f42, %f31;
	add.s32 	%r52, %r52, %r7;
	setp.lt.s32 	%p11, %r52, %r19;
	@%p11 bra 	$L__BB0_11;
$L__BB0_12:
	setp.lt.u32 	%p12, %r7, 2;
	bar.sync 	0;
	selp.f32 	%f32, %f42, 0f00000000, %p1;
	st.shared.f32 	[%r8], %f32;
	bar.sync 	0;
	@%p12 bra 	$L__BB0_17;
	mov.u32 	%r53, %r7;
$L__BB0_14:
	shr.u32 	%r15, %r53, 1;
	setp.ge.u32 	%p13, %r2, %r15;
	@%p13 bra 	$L__BB0_16;
	shl.b32 	%r41, %r15, 2;
	add.s32 	%r42, %r8, %r41;
	ld.shared.f32 	%f33, [%r42];
	ld.shared.f32 	%f34, [%r8];
	add.f32 	%f35, %f33, %f34;
	st.shared.f32 	[%r8], %f35;
$L__BB0_16:
	bar.sync 	0;
	setp.gt.u32 	%p14, %r53, 3;
	mov.u32 	%r53, %r15;
	@%p14 bra 	$L__BB0_14;
$L__BB0_17:
	setp.ge.s32 	%p15, %r2, %r19;
	@%p15 bra 	$L__BB0_20;
	ld.shared.f32 	%f36, [shared_data];
	mul.lo.s32 	%r16, %r19, %r1;
	cvta.to.global.u64 	%rd2, %rd3;
	add.f32 	%f8, %f36, 0f2B8CBCCC;
	mov.u32 	%r54, %r2;
$L__BB0_19:
	rem.u32 	%r43, %r54, %r7;
	add.s32 	%r44, %r54, %r2;
	sub.s32 	%r45, %r44, %r43;
	shl.b32 	%r46, %r45, 2;
	add.s32 	%r48, %r29, %r46;
	ld.shared.f32 	%f37, [%r48];
	add.s32 	%r49, %r54, %r16;
	div.rn.f32 	%f38, %f37, %f8;
	mul.wide.s32 	%rd9, %r49, 4;
	add.s64 	%rd10, %rd2, %rd9;
	st.global.f32 	[%rd10], %f38;
	add.s32 	%r54, %r54, %r7;
	setp.lt.s32 	%p16, %r54, %r19;
	@%p16 bra 	$L__BB0_19;
$L__BB0_20:
	ret;

}


// ===== COMPILED SASS (sm_100) =====

	.target	sm_100

	.elftype	@"ET_EXEC"


//--------------------- .note.nv.tkinfo           --------------------------
	.section	.note.nv.tkinfo,"",@"SHT_NOTE"
	.sectionflags	@"SHF_NOTE_NV_TKINFO"
	.tkinfo
        /*0018*/ 	.word	0x00000002
        /*0030*/ 	.string	""
        /*0030*/ 	.string	"ptxas"
        /*0030*/ 	.string	"Cuda compilation tools, release 13.0, V13.0.88"
        /*0030*/ 	.string	"Build cuda_13.0.r13.0/compiler.36424714_0"
        /*0030*/ 	.string	"-arch sm_100 -m 64 "



//--------------------- .note.nv.cuinfo           --------------------------
	.section	.note.nv.cuinfo,"",@"SHT_NOTE"
	.sectionflags	@"SHF_NOTE_NV_CUINFO"
        /*0018*/ 	.short	0x0002
        /*001a*/ 	.short	0x0064
        /*001c*/ 	.short	0x0082
	.zero		2


//--------------------- .nv.info                  --------------------------
	.section	.nv.info,"",@"SHT_CUDA_INFO"
	.align	4


	//----- nvinfo : EIATTR_REGCOUNT
	.align		4
        /*0000*/ 	.byte	0x04, 0x2f
        /*0002*/ 	.short	(.L_1 - .L_0)
	.align		4
.L_0:
        /*0004*/ 	.word	index@(_Z13softmaxKernelPKfPfii)
        /*0008*/ 	.word	0x00000016


	//----- nvinfo : EIATTR_FRAME_SIZE
	.align		4
.L_1:
        /*000c*/ 	.byte	0x04, 0x11
        /*000e*/ 	.short	(.L_3 - .L_2)
	.align		4
.L_2:
        /*0010*/ 	.word	index@($__internal_0_$__cuda_sm3x_div_rn_noftz_f32_slowpath)
        /*0014*/ 	.word	0x00000000


	//----- nvinfo : EIATTR_FRAME_SIZE
	.align		4
.L_3:
        /*0018*/ 	.byte	0x04, 0x11
        /*001a*/ 	.short	(.L_5 - .L_4)
	.align		4
.L_4:
        /*001c*/ 	.word	index@(_Z13softmaxKernelPKfPfii)
        /*0020*/ 	.word	0x00000000


	//----- nvinfo : EIATTR_MIN_STACK_SIZE
	.align		4
.L_5:
        /*0024*/ 	.byte	0x04, 0x12
        /*0026*/ 	.short	(.L_7 - .L_6)
	.align		4
.L_6:
        /*0028*/ 	.word	index@(_Z13softmaxKernelPKfPfii)
        /*002c*/ 	.word	0x00000000
.L_7:


//--------------------- .nv.compat                --------------------------
	.section	.nv.compat,"",@"SHT_CUDA_COMPAT_INFO"
	.align	4
        /*0000*/ 	.byte	0x02, 0x09, 0x00, 0x00, 0x02, 0x02, 0x01, 0x00, 0x02, 0x05, 0x05, 0x00, 0x03, 0x07, 0x01, 0x01
        /*0010*/ 	.byte	0x02, 0x03, 0x00, 0x00, 0x02, 0x06, 0x01, 0x00, 0x04, 0x0b, 0x08, 0x00, 0x01, 0x00, 0x00, 0x00
        /*0020*/ 	.byte	0x00, 0x00, 0x00, 0x00


//--------------------- .nv.info._Z13softmaxKernelPKfPfii --------------------------
	.section	.nv.info._Z13softmaxKernelPKfPfii,"",@"SHT_CUDA_INFO"
	.sectionflags	@""
	.align	4


	//----- nvinfo : EIATTR_CUDA_API_VERSION
	.align		4
        /*0000*/ 	.byte	0x04, 0x37
        /*0002*/ 	.short	(.L_9 - .L_8)
.L_8:
        /*0004*/ 	.word	0x00000082


	//----- nvinfo : EIATTR_KPARAM_INFO
	.align		4
.L_9:
        /*0008*/ 	.byte	0x04, 0x17
        /*000a*/ 	.short	(.L_11 - .L_10)
.L_10:
        /*000c*/ 	.word	0x00000000
        /*0010*/ 	.short	0x0003
        /*0012*/ 	.short	0x0014
        /*0014*/ 	.byte	0x00, 0xf0, 0x11, 0x00


	//----- nvinfo : EIATTR_KPARAM_INFO
	.align		4
.L_11:
        /*0018*/ 	.byte	0x04, 0x17
        /*001a*/ 	.short	(.L_13 - .L_12)
.L_12:
        /*001c*/ 	.word	0x00000000
        /*0020*/ 	.short	0x0002
        /*0022*/ 	.short	0x0010
        /*0024*/ 	.byte	0x00, 0xf0, 0x11, 0x00


	//----- nvinfo : EIATTR_KPARAM_INFO
	.align		4
.L_13:
        /*0028*/ 	.byte	0x04, 0x17
        /*002a*/ 	.short	(.L_15 - .L_14)
.L_14:
        /*002c*/ 	.word	0x00000000
        /*0030*/ 	.short	0x0001
        /*0032*/ 	.short	0x0008
        /*0034*/ 	.byte	0x00, 0xf5, 0x21, 0x00


	//----- nvinfo : EIATTR_KPARAM_INFO
	.align		4
.L_15:
        /*0038*/ 	.byte	0x04, 0x17
        /*003a*/ 	.short	(.L_17 - .L_16)
.L_16:
        /*003c*/ 	.word	0x00000000
        /*0040*/ 	.short	0x0000
        /*0042*/ 	.short	0x0000
        /*0044*/ 	.byte	0x00, 0xf5, 0x21, 0x00


	//----- nvinfo : EIATTR_SPARSE_MMA_MASK
	.align		4
.L_17:
        /*0048*/ 	.byte	0x03, 0x50
        /*004a*/ 	.short	0x0000


	//----- nvinfo : EIATTR_MAXREG_COUNT
	.align		4
        /*004c*/ 	.byte	0x03, 0x1b
        /*004e*/ 	.short	0x00ff


	//----- nvinfo : EIATTR_NUM_BARRIERS
	.align		4
        /*0050*/ 	.byte	0x02, 0x4c
        /*0052*/ 	.byte	0x01
	.zero		1


	//----- nvinfo : EIATTR_MERCURY_ISA_VERSION
	.align		4
        /*0054*/ 	.byte	0x03, 0x5f
        /*0056*/ 	.short	0x0101


	//----- nvinfo : EIATTR_VRC_CTA_INIT_COUNT
	.align		4
        /*0058*/ 	.byte	0x02, 0x4a
	.zero		1
	.zero		1


	//----- nvinfo : EIATTR_EXIT_INSTR_OFFSETS
	.align		4
        /*005c*/ 	.byte	0x04, 0x1c
        /*005e*/ 	.short	(.L_19 - .L_18)


	//   ....[0]....
.L_18:
        /*0060*/ 	.word	0x00000040


	//   ....[1]....
        /*0064*/ 	.word	0x00000910


	//   ....[2]....
        /*0068*/ 	.word	0x00000c10


	//----- nvinfo : EIATTR_CRS_STACK_SIZE
	.align		4
.L_19:
        /*006c*/ 	.byte	0x04, 0x1e
        /*006e*/ 	.short	(.L_21 - .L_20)
.L_20:
        /*0070*/ 	.word	0x00000000


	//----- nvinfo : EIATTR_CBANK_PARAM_SIZE
	.align		4
.L_21:
        /*0074*/ 	.byte	0x03, 0x19
        /*0076*/ 	.short	0x0018


	//----- nvinfo : EIATTR_PARAM_CBANK
	.align		4
        /*0078*/ 	.byte	0x04, 0x0a
        /*007a*/ 	.short	(.L_23 - .L_22)
	.align		4
.L_22:
        /*007c*/ 	.word	index@(.nv.constant0._Z13softmaxKernelPKfPfii)
        /*0080*/ 	.short	0x0380
        /*0082*/ 	.short	0x0018


	//----- nvinfo : EIATTR_SW_WAR
	.align		4
.L_23:
        /*0084*/ 	.byte	0x04, 0x36
        /*0086*/ 	.short	(.L_25 - .L_24)
.L_24:
        /*0088*/ 	.word	0x00000008
.L_25:


//--------------------- .nv.callgraph             --------------------------
	.section	.nv.callgraph,"",@"SHT_CUDA_CALLGRAPH"
	.align	4
	.sectionentsize	8
	.align		4
        /*0000*/ 	.word	0x00000000
	.align		4
        /*0004*/ 	.word	0xffffffff
	.align		4
        /*0008*/ 	.word	0x00000000
	.align		4
        /*000c*/ 	.word	0xfffffffe
	.align		4
        /*0010*/ 	.word	0x00000000
	.align		4
        /*0014*/ 	.word	0xfffffffd
	.align		4
        /*0018*/ 	.word	0x00000000
	.align		4
        /*001c*/ 	.word	0xfffffffc


//--------------------- .text._Z13softmaxKernelPKfPfii --------------------------
	.section	.text._Z13softmaxKernelPKfPfii,"ax",@progbits
	.align	128
        .global         _Z13softmaxKernelPKfPfii
        .type           _Z13softmaxKernelPKfPfii,@function
        .size           _Z13softmaxKernelPKfPfii,(.L_x_25 - _Z13softmaxKernelPKfPfii)
        .other          _Z13softmaxKernelPKfPfii,@"STO_CUDA_ENTRY STV_DEFAULT"
_Z13softmaxKernelPKfPfii:
.text._Z13softmaxKernelPKfPfii:
[----:B------:R-:W-:Y:S08]  /*0000*/  LDC R1, c[0x0][0x37c] ;  /* 0x0000df00ff017b82 */ /* 0x000ff00000000800 */
[----:B------:R-:W0:Y:S08]  /*0010*/  S2UR UR6, SR_CTAID.X ;  /* 0x00000000000679c3 */ /* 0x000e300000002500 */
[----:B------:R-:W0:Y:S02]  /*0020*/  LDC R0, c[0x0][0x394] ;  /* 0x0000e500ff007b82 */ /* 0x000e240000000800 */
[----:B0-----:R-:W-:-:S13]  /*0030*/  ISETP.LE.AND P0, PT, R0, UR6, PT ;  /* 0x0000000600007c0c */ /* 0x001fda000bf03270 */
[----:B------:R-:W-:Y:S05]  /*0040*/  @P0 EXIT ;  /* 0x000000000000094d */ /* 0x000fea0003800000 */
[----:B------:R-:W0:Y:S01]  /*0050*/  S2R R2, SR_TID.X ;  /* 0x0000000000027919 */ /* 0x000e220000002100 */
[----:B------:R-:W0:Y:S01]  /*0060*/  LDC R7, c[0x0][0x390] ;  /* 0x0000e400ff077b82 */ /* 0x000e220000000800 */
[----:B------:R-:W1:Y:S01]  /*0070*/  LDCU.64 UR8, c[0x0][0x358] ;  /* 0x00006b00ff0877ac */ /* 0x000e620008000a00 */
[----:B------:R-:W-:Y:S01]  /*0080*/  BSSY.RECONVERGENT B0, `(.L_x_0) ;  /* 0x0000027000007945 */ /* 0x000fe20003800200 */
[----:B------:R-:W-:Y:S01]  /*0090*/  IMAD.MOV.U32 R6, RZ, RZ, -0x800001 ;  /* 0xff7fffffff067424 */ /* 0x000fe200078e00ff */
[----:B0-----:R-:W-:-:S13]  /*00a0*/  ISETP.GE.AND P0, PT, R2, R7, PT ;  /* 0x000000070200720c */ /* 0x001fda0003f06270 */
[----:B-1----:R-:W-:Y:S05]  /*00b0*/  @P0 BRA `(.L_x_1) ;  /* 0x00000000008c0947 */ /* 0x002fea0003800000 */
[----:B------:R-:W0:Y:S01]  /*00c0*/  LDC R0, c[0x0][0x360] ;  /* 0x0000d800ff007b82 */ /* 0x000e220000000800 */
[----:B------:R-:W1:Y:S01]  /*00d0*/  S2R R10, SR_CgaCtaId ;  /* 0x00000000000a7919 */ /* 0x000e620000008800 */
[----:B------:R-:W-:-:S06]  /*00e0*/  MOV R3, 0x400 ;  /* 0x0000040000037802 */ /* 0x000fcc0000000f00 */
[----:B------:R-:W2:Y:S01]  /*00f0*/  LDC.64 R4, c[0x0][0x380] ;  /* 0x0000e000ff047b82 */ /* 0x000ea20000000a00 */
[----:B0-----:R-:W0:Y:S01]  /*0100*/  I2F.U32.RP R6, R0 ;  /* 0x0000000000067306 */ /* 0x001e220000209000 */
[----:B------:R-:W-:Y:S02]  /*0110*/  ISETP.NE.U32.AND P1, PT, R0, RZ, PT ;  /* 0x000000ff0000720c */ /* 0x000fe40003f25070 */
[----:B------:R-:W-:Y:S02]  /*0120*/  LOP3.LUT R14, RZ, R0, RZ, 0x33, !PT ;  /* 0x00000000ff0e7212 */ /* 0x000fe400078e33ff */
[----:B-1----:R-:W-:-:S03]  /*0130*/  LEA R3, R10, R3, 0x18 ;  /* 0x000000030a037211 */ /* 0x002fc600078ec0ff */
[----:B0-----:R-:W0:Y:S02]  /*0140*/  MUFU.RCP R6, R6 ;  /* 0x0000000600067308 */ /* 0x001e240000001000 */
[----:B0-----:R-:W-:Y:S02]  /*0150*/  VIADD R8, R6, 0xffffffe ;  /* 0x0ffffffe06087836 */ /* 0x001fe40000000000 */
[----:B------:R-:W-:-:S04]  /*0160*/  IMAD.MOV.U32 R6, RZ, RZ, -0x800001 ;  /* 0xff7fffffff067424 */ /* 0x000fc800078e00ff */
[----:B------:R0:W1:Y:S02]  /*0170*/  F2I.FTZ.U32.TRUNC.NTZ R9, R8 ;  /* 0x0000000800097305 */ /* 0x000064000021f000 */
[----:B0-----:R-:W-:Y:S02]  /*0180*/  IMAD.MOV.U32 R8, RZ, RZ, RZ ;  /* 0x000000ffff087224 */ /* 0x001fe400078e00ff */
[----:B-1----:R-:W-:-:S04]  /*0190*/  IMAD.MOV R11, RZ, RZ, -R9 ;  /* 0x000000ffff0b7224 */ /* 0x002fc800078e0a09 */
[----:B------:R-:W-:-:S04]  /*01a0*/  IMAD R11, R11, R0, RZ ;  /* 0x000000000b0b7224 */ /* 0x000fc800078e02ff */
[----:B------:R-:W-:-:S04]  /*01b0*/  IMAD.HI.U32 R10, R9, R11, R8 ;  /* 0x0000000b090a7227 */ /* 0x000fc800078e0008 */
[----:B--2---:R-:W-:-:S07]  /*01c0*/  IMAD.MOV.U32 R11, RZ, RZ, R2 ;  /* 0x000000ffff0b7224 */ /* 0x004fce00078e0002 */
.L_x_2:
[----:B0-----:R-:W-:-:S04]  /*01d0*/  IMAD R9, R7, UR6, R11 ;  /* 0x0000000607097c24 */ /* 0x001fc8000f8e020b */
[----:B------:R-:W-:-:S06]  /*01e0*/  IMAD.WIDE R8, R9, 0x4, R4 ;  /* 0x0000000409087825 */ /* 0x000fcc00078e0204 */
[----:B------:R-:W2:Y:S01]  /*01f0*/  LDG.E R9, desc[UR8][R8.64] ;  /* 0x0000000808097981 */ /* 0x000ea2000c1e1900 */
[----:B------:R-:W-:-:S05]  /*0200*/  IMAD.HI.U32 R12, R10, R11, RZ ;  /* 0x0000000b0a0c7227 */ /* 0x000fca00078e00ff */
[----:B------:R-:W-:-:S05]  /*0210*/  IADD3 R12, PT, PT, -R12, RZ, RZ ;  /* 0x000000ff0c0c7210 */ /* 0x000fca0007ffe1ff */
[----:B------:R-:W-:-:S05]  /*0220*/  IMAD R13, R0, R12, R11 ;  /* 0x0000000c000d7224 */ /* 0x000fca00078e020b */
[----:B------:R-:W-:-:S13]  /*0230*/  ISETP.GE.U32.AND P0, PT, R13, R0, PT ;  /* 0x000000000d00720c */ /* 0x000fda0003f06070 */
[----:B------:R-:W-:-:S05]  /*0240*/  @P0 IMAD.IADD R13, R13, 0x1, -R0 ;  /* 0x000000010d0d0824 */ /* 0x000fca00078e0a00 */
[----:B------:R-:W-:-:S13]  /*0250*/  ISETP.GE.U32.AND P0, PT, R13, R0, PT ;  /* 0x000000000d00720c */ /* 0x000fda0003f06070 */
[----:B------:R-:W-:-:S05]  /*0260*/  @P0 IMAD.IADD R13, R13, 0x1, -R0 ;  /* 0x000000010d0d0824 */ /* 0x000fca00078e0a00 */
[----:B------:R-:W-:-:S04]  /*0270*/  SEL R13, R14, R13, !P1 ;  /* 0x0000000d0e0d7207 */ /* 0x000fc80004800000 */
[----:B------:R-:W-:Y:S01]  /*0280*/  IADD3 R12, PT, PT, -R13, R11, R2 ;  /* 0x0000000b0d0c7210 */ /* 0x000fe20007ffe102 */
[----:B------:R-:W-:-:S04]  /*0290*/  IMAD.IADD R11, R0, 0x1, R11 ;  /* 0x00000001000b7824 */ /* 0x000fc800078e020b */
[----:B------:R-:W-:Y:S01]  /*02a0*/  IMAD R12, R12, 0x4, R3 ;  /* 0x000000040c0c7824 */ /* 0x000fe200078e0203 */
[----:B------:R-:W-:-:S04]  /*02b0*/  ISETP.GE.AND P0, PT, R11, R7, PT ;  /* 0x000000070b00720c */ /* 0x000fc80003f06270 */
[----:B--2---:R0:W-:Y:S01]  /*02c0*/  STS [R12], R9 ;  /* 0x000000090c007388 */ /* 0x0041e20000000800 */
[----:B------:R-:W-:-:S08]  /*02d0*/  FMNMX R6, R9, R6, !PT ;  /* 0x0000000609067209 */ /* 0x000fd00007800000 */
[----:B------:R-:W-:Y:S05]  /*02e0*/  @!P0 BRA `(.L_x_2) ;  /* 0xfffffffc00b88947 */ /* 0x000fea000383ffff */
.L_x_1:
[----:B------:R-:W-:Y:S05]  /*02f0*/  BSYNC.RECONVERGENT B0 ;  /* 0x0000000000007941 */ /* 0x000fea0003800200 */
.L_x_0:
[----:B------:R-:W1:Y:S01]  /*0300*/  S2UR UR5, SR_CgaCtaId ;  /* 0x00000000000579c3 */ /* 0x000e620000008800 */
[----:B------:R-:W2:Y:S07]  /*0310*/  LDCU UR7, c[0x0][0x360] ;  /* 0x00006c00ff0777ac */ /* 0x000eae0008000800 */
[----:B------:R-:W-:Y:S06]  /*0320*/  BAR.SYNC.DEFER_BLOCKING 0x0 ;  /* 0x0000000000007b1d */ /* 0x000fec0000010000 */
[----:B------:R-:W-:-:S02]  /*0330*/  UMOV UR4, 0x400 ;  /* 0x0000040000047882 */ /* 0x000fc40000000000 */
[----:B------:R-:W3:Y:S01]  /*0340*/  LDC R3, c[0x0][0x390] ;  /* 0x0000e400ff037b82 */ /* 0x000ee20000000800 */
[----:B--2---:R-:W-:Y:S01]  /*0350*/  ISETP.LE.U32.AND P0, PT, R7, UR7, PT ;  /* 0x0000000707007c0c */ /* 0x004fe2000bf03070 */
[----:B------:R-:W-:-:S03]  /*0360*/  UISETP.GE.U32.AND UP0, UPT, UR7, 0x2, UPT ;  /* 0x000000020700788c */ /* 0x000fc6000bf06070 */
[----:B------:R-:W-:Y:S01]  /*0370*/  ISETP.LT.OR P0, PT, R2, R7, !P0 ;  /* 0x000000070200720c */ /* 0x000fe20004701670 */
[----:B-1----:R-:W-:-:S03]  /*0380*/  ULEA UR4, UR5, UR4, 0x18 ;  /* 0x0000000405047291 */ /* 0x002fc6000f8ec0ff */
[----:B------:R-:W-:Y:S01]  /*0390*/  FSEL R5, R6, -3.40282346638528859812e+38, P0 ;  /* 0xff7fffff06057808 */ /* 0x000fe20000000000 */
[----:B------:R-:W-:Y:S02]  /*03a0*/  IMAD.MOV.U32 R6, RZ, RZ, RZ ;  /* 0x000000ffff067224 */ /* 0x000fe400078e00ff */
[C---:B------:R-:W-:Y:S02]  /*03b0*/  LEA R0, R2.reuse, UR4, 0x2 ;  /* 0x0000000402007c11 */ /* 0x040fe4000f8e10ff */
[----:B---3--:R-:W-:-:S03]  /*03c0*/  ISETP.GE.AND P2, PT, R2, R3, PT ;  /* 0x000000030200720c */ /* 0x008fc60003f46270 */
[----:B------:R1:W-:Y:S01]  /*03d0*/  STS [R0], R5 ;  /* 0x0000000500007388 */ /* 0x0003e20000000800 */
[----:B------:R-:W-:Y:S06]  /*03e0*/  BAR.SYNC.DEFER_BLOCKING 0x0 ;  /* 0x0000000000007b1d */ /* 0x000fec0000010000 */
[----:B------:R-:W-:Y:S05]  /*03f0*/  BRA.U !UP0, `(.L_x_3) ;  /* 0x0000000108307547 */ /* 0x000fea000b800000 */
[----:B------:R-:W-:-:S07]  /*0400*/  MOV R4, UR7 ;  /* 0x0000000700047c02 */ /* 0x000fce0008000f00 */
.L_x_4:
[----:B0-----:R-:W-:-:S04]  /*0410*/  SHF.R.U32.HI R9, RZ, 0x1, R4 ;  /* 0x00000001ff097819 */ /* 0x001fc80000011604 */
[----:B------:R-:W-:-:S13]  /*0420*/  ISETP.GE.U32.AND P1, PT, R2, R9, PT ;  /* 0x000000090200720c */ /* 0x000fda0003f26070 */
[----:B------:R-:W-:Y:S01]  /*0430*/  @!P1 IMAD R7, R9, 0x4, R0 ;  /* 0x0000000409079824 */ /* 0x000fe200078e0200 */
[----:B-1----:R-:W-:Y:S04]  /*0440*/  @!P1 LDS R5, [R0] ;  /* 0x0000000000059984 */ /* 0x002fe80000000800 */
[----:B------:R-:W0:Y:S02]  /*0450*/  @!P1 LDS R8, [R7] ;  /* 0x0000000007089984 */ /* 0x000e240000000800 */
[----:B0-----:R-:W-:-:S05]  /*0460*/  @!P1 FMNMX R5, R5, R8, !PT ;  /* 0x0000000805059209 */ /* 0x001fca0007800000 */
[----:B------:R2:W-:Y:S01]  /*0470*/  @!P1 STS [R0], R5 ;  /* 0x0000000500009388 */ /* 0x0005e20000000800 */
[----:B------:R-:W-:Y:S01]  /*0480*/  BAR.SYNC.DEFER_BLOCKING 0x0 ;  /* 0x0000000000007b1d */ /* 0x000fe20000010000 */
[----:B------:R-:W-:Y:S01]  /*0490*/  ISETP.GT.U32.AND P1, PT, R4, 0x3, PT ;  /* 0x000000030400780c */ /* 0x000fe20003f24070 */
[----:B------:R-:W-:-:S12]  /*04a0*/  IMAD.MOV.U32 R4, RZ, RZ, R9 ;  /* 0x000000ffff047224 */ /* 0x000fd800078e0009 */
[----:B--2---:R-:W-:Y:S05]  /*04b0*/  @P1 BRA `(.L_x_4) ;  /* 0xfffffffc00d41947 */ /* 0x004fea000383ffff */
.L_x_3:
[----:B------:R-:W-:Y:S04]  /*04c0*/  BSSY.RECONVERGENT B0, `(.L_x_5) ;  /* 0x0000030000007945 */ /* 0x000fe80003800200 */
[----:B------:R-:W-:Y:S05]  /*04d0*/  @P2 BRA `(.L_x_6) ;  /* 0x0000000000b82947 */ /* 0x000fea0003800000 */
[----:B------:R-:W2:Y:S01]  /*04e0*/  S2R R4, SR_CgaCtaId ;  /* 0x0000000000047919 */ /* 0x000ea20000008800 */
[----:B------:R-:W3:Y:S01]  /*04f0*/  I2F.U32.RP R6, UR7 ;  /* 0x0000000700067d06 */ /* 0x000ee20008209000 */
[----:B------:R-:W-:Y:S01]  /*0500*/  MOV R7, 0x400 ;  /* 0x0000040000077802 */ /* 0x000fe20000000f00 */
[----:B------:R-:W-:Y:S01]  /*0510*/  IMAD.MOV.U32 R10, RZ, RZ, RZ ;  /* 0x000000ffff0a7224 */ /* 0x000fe200078e00ff */
[----:B------:R-:W-:-:S05]  /*0520*/  ISETP.NE.U32.AND P1, PT, RZ, UR7, PT ;  /* 0x00000007ff007c0c */ /* 0x000fca000bf25070 */
[----:B---3--:R-:W0:Y:S01]  /*0530*/  MUFU.RCP R6, R6 ;  /* 0x0000000600067308 */ /* 0x008e220000001000 */
[----:B--2---:R-:W-:Y:S01]  /*0540*/  LEA R7, R4, R7, 0x18 ;  /* 0x0000000704077211 */ /* 0x004fe200078ec0ff */
[----:B0-----:R-:W-:Y:S01]  /*0550*/  VIADD R12, R6, 0xffffffe ;  /* 0x0ffffffe060c7836 */ /* 0x001fe20000000000 */
[----:B-1----:R-:W0:Y:S01]  /*0560*/  LDC.64 R4, c[0x0][0x380] ;  /* 0x0000e000ff047b82 */ /* 0x002e220000000a00 */
[----:B------:R-:W-:Y:S02]  /*0570*/  HFMA2 R6, -RZ, RZ, 0, 0 ;  /* 0x00000000ff067431 */ /* 0x000fe400000001ff */
[----:B------:R1:W2:Y:S02]  /*0580*/  LDS R8, [R7] ;  /* 0x0000000007087984 */ /* 0x0002a40000000800 */
[----:B------:R-:W3:Y:S02]  /*0590*/  F2I.FTZ.U32.TRUNC.NTZ R11, R12 ;  /* 0x0000000c000b7305 */ /* 0x000ee4000021f000 */
[----:B---3--:R-:W-:-:S04]  /*05a0*/  IMAD.MOV R9, RZ, RZ, -R11 ;  /* 0x000000ffff097224 */ /* 0x008fc800078e0a0b */
[----:B------:R-:W-:-:S04]  /*05b0*/  IMAD R9, R9, UR7, RZ ;  /* 0x0000000709097c24 */ /* 0x000fc8000f8e02ff */
[----:B------:R-:W-:Y:S01]  /*05c0*/  IMAD.HI.U32 R10, R11, R9, R10 ;  /* 0x000000090b0a7227 */ /* 0x000fe200078e000a */
[----:B------:R-:W-:-:S03]  /*05d0*/  LOP3.LUT R9, RZ, UR7, RZ, 0x33, !PT ;  /* 0x00000007ff097c12 */ /* 0x000fc6000f8e33ff */
[----:B-1----:R-:W-:-:S07]  /*05e0*/  IMAD.MOV.U32 R11, RZ, RZ, R2 ;  /* 0x000000ffff0b7224 */ /* 0x002fce00078e0002 */
.L_x_7:
[----:B------:R-:W-:-:S04]  /*05f0*/  IMAD R13, R3, UR6, R11 ;  /* 0x00000006030d7c24 */ /* 0x000fc8000f8e020b */
[----:B0-----:R-:W-:-:S06]  /*0600*/  IMAD.WIDE R12, R13, 0x4, R4 ;  /* 0x000000040d0c7825 */ /* 0x001fcc00078e0204 */
[----:B------:R-:W2:Y:S01]  /*0610*/  LDG.E R13, desc[UR8][R12.64] ;  /* 0x000000080c0d7981 */ /* 0x000ea2000c1e1900 */
[----:B------:R-:W-:-:S04]  /*0620*/  IMAD.HI.U32 R14, R10, R11, RZ ;  /* 0x0000000b0a0e7227 */ /* 0x000fc800078e00ff */
[----:B------:R-:W-:Y:S02]  /*0630*/  IMAD.MOV R14, RZ, RZ, -R14 ;  /* 0x000000ffff0e7224 */ /* 0x000fe400078e0a0e */
[----:B---3--:R-:W-:Y:S02]  /*0640*/  IMAD.MOV.U32 R15, RZ, RZ, 0x3bbb989d ;  /* 0x3bbb989dff0f7424 */ /* 0x008fe400078e00ff */
[----:B------:R-:W-:Y:S02]  /*0650*/  IMAD R16, R14, UR7, R11 ;  /* 0x000000070e107c24 */ /* 0x000fe4000f8e020b */
[----:B------:R-:W-:-:S03]  /*0660*/  IMAD.MOV.U32 R18, RZ, RZ, 0x437c0000 ;  /* 0x437c0000ff127424 */ /* 0x000fc600078e00ff */
[----:B------:R-:W-:-:S13]  /*0670*/  ISETP.GE.U32.AND P2, PT, R16, UR7, PT ;  /* 0x0000000710007c0c */ /* 0x000fda000bf46070 */
[----:B------:R-:W-:-:S05]  /*0680*/  @P2 VIADD R16, R16, -UR7 ;  /* 0x8000000710102c36 */ /* 0x000fca0008000000 */
[----:B------:R-:W-:-:S13]  /*0690*/  ISETP.GE.U32.AND P2, PT, R16, UR7, PT ;  /* 0x0000000710007c0c */ /* 0x000fda000bf46070 */
[----:B------:R-:W-:-:S04]  /*06a0*/  @P2 IADD3 R16, PT, PT, R16, -UR7, RZ ;  /* 0x8000000710102c10 */ /* 0x000fc8000fffe0ff */
[----:B------:R-:W-:-:S04]  /*06b0*/  SEL R16, R9, R16, !P1 ;  /* 0x0000001009107207 */ /* 0x000fc80004800000 */
[----:B------:R-:W-:Y:S01]  /*06c0*/  IADD3 R16, PT, PT, -R16, R11, R2 ;  /* 0x0000000b10107210 */ /* 0x000fe20007ffe102 */
[----:B------:R-:W-:-:S04]  /*06d0*/  VIADD R11, R11, UR7 ;  /* 0x000000070b0b7c36 */ /* 0x000fc80008000000 */
[----:B------:R-:W-:Y:S01]  /*06e0*/  IMAD R16, R16, 0x4, R7 ;  /* 0x0000000410107824 */ /* 0x000fe200078e0207 */
[----:B------:R-:W-:Y:S01]  /*06f0*/  ISETP.GE.AND P2, PT, R11, R3, PT ;  /* 0x000000030b00720c */ /* 0x000fe20003f46270 */
[----:B--2---:R-:W-:-:S04]  /*0700*/  FADD R14, -R8, R13 ;  /* 0x0000000d080e7221 */ /* 0x004fc80000000100 */
[----:B------:R-:W-:-:S04]  /*0710*/  FFMA.SAT R15, R14, R15, 0.5 ;  /* 0x3f0000000e0f7423 */ /* 0x000fc8000000200f */
[----:B------:R-:W-:-:S04]  /*0720*/  FFMA.RM R15, R15, R18, 12582913 ;  /* 0x4b4000010f0f7423 */ /* 0x000fc80000004012 */
[C---:B------:R-:W-:Y:S01]  /*0730*/  FADD R13, R15.reuse, -12583039 ;  /* 0xcb40007f0f0d7421 */ /* 0x040fe20000000000 */
[----:B------:R-:W-:-:S03]  /*0740*/  IMAD.SHL.U32 R15, R15, 0x800000, RZ ;  /* 0x008000000f0f7824 */ /* 0x000fc600078e00ff */
[----:B------:R-:W-:-:S04]  /*0750*/  FFMA R13, R14, 1.4426950216293334961, -R13 ;  /* 0x3fb8aa3b0e0d7823 */ /* 0x000fc8000000080d */
[----:B------:R-:W-:-:S04]  /*0760*/  FFMA R13, R14, 1.925963033500011079e-08, R13 ;  /* 0x32a570600e0d7823 */ /* 0x000fc8000000000d */
[----:B------:R-:W0:Y:S02]  /*0770*/  MUFU.EX2 R12, R13 ;  /* 0x0000000d000c7308 */ /* 0x000e240000000800 */
[----:B0-----:R-:W-:-:S04]  /*0780*/  FMUL R15, R15, R12 ;  /* 0x0000000c0f0f7220 */ /* 0x001fc80000400000 */
[----:B------:R-:W-:Y:S01]  /*0790*/  FADD R6, R15, R6 ;  /* 0x000000060f067221 */ /* 0x000fe20000000000 */
[----:B------:R3:W-:Y:S01]  /*07a0*/  STS [R16], R15 ;  /* 0x0000000f10007388 */ /* 0x0007e20000000800 */
[----:B------:R-:W-:Y:S05]  /*07b0*/  @!P2 BRA `(.L_x_7) ;  /* 0xfffffffc008ca947 */ /* 0x000fea000383ffff */
.L_x_6:
[----:B------:R-:W-:Y:S05]  /*07c0*/  BSYNC.RECONVERGENT B0 ;  /* 0x0000000000007941 */ /* 0x000fea0003800200 */
.L_x_5:
[----:B------:R-:W-:Y:S01]  /*07d0*/  BAR.SYNC.DEFER_BLOCKING 0x0 ;  /* 0x0000000000007b1d */ /* 0x000fe20000010000 */
[----:B------:R-:W-:Y:S01]  /*07e0*/  FSEL R3, R6, RZ, P0 ;  /* 0x000000ff06037208 */ /* 0x000fe20000000000 */
[----:B------:R-:W-:-:S04]  /*07f0*/  UISETP.GE.U32.AND UP0, UPT, UR7, 0x2, UPT ;  /* 0x000000020700788c */ /* 0x000fc8000bf06070 */
[----:B------:R2:W-:Y:S02]  /*0800*/  STS [R0], R3 ;  /* 0x0000000300007388 */ /* 0x0005e40000000800 */
[----:B------:R-:W-:Y:S06]  /*0810*/  BAR.SYNC.DEFER_BLOCKING 0x0 ;  /* 0x0000000000007b1d */ /* 0x000fec0000010000 */
[----:B------:R-:W-:Y:S05]  /*0820*/  BRA.U !UP0, `(.L_x_8) ;  /* 0x0000000108307547 */ /* 0x000fea000b800000 */
[----:B--2---:R-:W-:-:S07]  /*0830*/  IMAD.U32 R3, RZ, RZ, UR7 ;  /* 0x00000007ff037e24 */ /* 0x004fce000f8e00ff */
.L_x_9:
[----:B------:R-:W-:-:S04]  /*0840*/  SHF.R.U32.HI R7, RZ, 0x1, R3 ;  /* 0x00000001ff077819 */ /* 0x000fc80000011603 */
[----:B------:R-:W-:-:S13]  /*0850*/  ISETP.GE.U32.AND P0, PT, R2, R7, PT ;  /* 0x000000070200720c */ /* 0x000fda0003f06070 */
[----:B------:R-:W-:Y:S01]  /*0860*/  @!P0 IMAD R4, R7, 0x4, R0 ;  /* 0x0000000407048824 */ /* 0x000fe200078e0200 */
[----:B-1----:R-:W-:Y:S05]  /*0870*/  @!P0 LDS R5, [R0] ;  /* 0x0000000000058984 */ /* 0x002fea0000000800 */
[----:B------:R-:W1:Y:S02]  /*0880*/  @!P0 LDS R4, [R4] ;  /* 0x0000000004048984 */ /* 0x000e640000000800 */
[----:B-1----:R-:W-:-:S05]  /*0890*/  @!P0 FADD R5, R4, R5 ;  /* 0x0000000504058221 */ /* 0x002fca0000000000 */
[----:B------:R4:W-:Y:S01]  /*08a0*/  @!P0 STS [R0], R5 ;  /* 0x0000000500008388 */ /* 0x0009e20000000800 */
[----:B------:R-:W-:Y:S01]  /*08b0*/  BAR.SYNC.DEFER_BLOCKING 0x0 ;  /* 0x0000000000007b1d */ /* 0x000fe20000010000 */
[----:B------:R-:W-:Y:S02]  /*08c0*/  ISETP.GT.U32.AND P0, PT, R3, 0x3, PT ;  /* 0x000000030300780c */ /* 0x000fe40003f04070 */
[----:B------:R-:W-:-:S11]  /*08d0*/  MOV R3, R7 ;  /* 0x0000000700037202 */ /* 0x000fd60000000f00 */
[----:B----4-:R-:W-:Y:S05]  /*08e0*/  @P0 BRA `(.L_x_9) ;  /* 0xfffffffc00d40947 */ /* 0x010fea000383ffff */
.L_x_8:
[----:B------:R-:W4:Y:S02]  /*08f0*/  LDCU UR4, c[0x0][0x390] ;  /* 0x00007200ff0477ac */ /* 0x000f240008000800 */
[----:B----4-:R-:W-:-:S13]  /*0900*/  ISETP.GE.AND P0, PT, R2, UR4, PT ;  /* 0x0000000402007c0c */ /* 0x010fda000bf06270 */
[----:B------:R-:W-:Y:S05]  /*0910*/  @P0 EXIT ;  /* 0x000000000000094d */ /* 0x000fea0003800000 */
[----:B------:R-:W4:Y:S01]  /*0920*/  S2UR UR5, SR_CgaCtaId ;  /* 0x00000000000579c3 */ /* 0x000f220000008800 */
[----:B------:R-:W-:Y:S01]  /*0930*/  UMOV UR4, 0x400 ;  /* 0x0000040000047882 */ /* 0x000fe20000000000 */
[----:B------:R-:W-:-:S06]  /*0940*/  IMAD.MOV.U32 R7, RZ, RZ, R2 ;  /* 0x000000ffff077224 */ /* 0x000fcc00078e0002 */
[----:B------:R-:W0:Y:S08]  /*0950*/  LDC R6, c[0x0][0x390] ;  /* 0x0000e400ff067b82 */ /* 0x000e300000000800 */
[----:B-1----:R-:W1:Y:S01]  /*0960*/  LDC.64 R4, c[0x0][0x388] ;  /* 0x0000e200ff047b82 */ /* 0x002e620000000a00 */
[----:B----4-:R-:W-:-:S09]  /*0970*/  ULEA UR4, UR5, UR4, 0x18 ;  /* 0x0000000405047291 */ /* 0x010fd2000f8ec0ff */
[----:B--2---:R-:W2:Y:S02]  /*0980*/  LDS R3, [UR4] ;  /* 0x00000004ff037984 */ /* 0x004ea40008000800 */
[----:B012---:R-:W-:-:S07]  /*0990*/  FADD R3, R3, 9.9999999600419720025e-13 ;  /* 0x2b8cbccc03037421 */ /* 0x007fce0000000000 */
.L_x_12:
[----:B0-----:R-:W0:Y:S01]  /*09a0*/  I2F.U32.RP R10, UR7 ;  /* 0x00000007000a7d06 */ /* 0x001e220008209000 */
[----:B------:R-:W-:Y:S01]  /*09b0*/  ISETP.NE.U32.AND P1, PT, RZ, UR7, PT ;  /* 0x00000007ff007c0c */ /* 0x000fe2000bf25070 */
[----:B------:R-:W-:Y:S06]  /*09c0*/  BSSY.RECONVERGENT B0, `(.L_x_10) ;  /* 0x0000021000007945 */ /* 0x000fec0003800200 */
[----:B0-----:R-:W0:Y:S02]  /*09d0*/  MUFU.RCP R10, R10 ;  /* 0x0000000a000a7308 */ /* 0x001e240000001000 */
[----:B0-----:R-:W-:-:S06]  /*09e0*/  VIADD R8, R10, 0xffffffe ;  /* 0x0ffffffe0a087836 */ /* 0x001fcc0000000000 */
[----:B------:R0:W1:Y:S02]  /*09f0*/  F2I.FTZ.U32.TRUNC.NTZ R9, R8 ;  /* 0x0000000800097305 */ /* 0x000064000021f000 */
[----:B0-----:R-:W-:Y:S02]  /*0a00*/  IMAD.MOV.U32 R8, RZ, RZ, RZ ;  /* 0x000000ffff087224 */ /* 0x001fe400078e00ff */
[----:B-1----:R-:W-:-:S04]  /*0a10*/  IMAD.MOV R11, RZ, RZ, -R9 ;  /* 0x000000ffff0b7224 */ /* 0x002fc800078e0a09 */
[----:B------:R-:W-:-:S04]  /*0a20*/  IMAD R11, R11, UR7, RZ ;  /* 0x000000070b0b7c24 */ /* 0x000fc8000f8e02ff */
[----:B------:R-:W-:Y:S02]  /*0a30*/  IMAD.HI.U32 R0, R9, R11, R8 ;  /* 0x0000000b09007227 */ /* 0x000fe400078e0008 */
[----:B------:R-:W0:Y:S04]  /*0a40*/  MUFU.RCP R8, R3 ;  /* 0x0000000300087308 */ /* 0x000e280000001000 */
[----:B------:R-:W-:-:S04]  /*0a50*/  IMAD.HI.U32 R0, R0, R7, RZ ;  /* 0x0000000700007227 */ /* 0x000fc800078e00ff */
[----:B------:R-:W-:-:S04]  /*0a60*/  IMAD.MOV R0, RZ, RZ, -R0 ;  /* 0x000000ffff007224 */ /* 0x000fc800078e0a00 */
[----:B------:R-:W-:-:S05]  /*0a70*/  IMAD R0, R0, UR7, R7 ;  /* 0x0000000700007c24 */ /* 0x000fca000f8e0207 */
[----:B------:R-:W-:Y:S01]  /*0a80*/  ISETP.GE.U32.AND P0, PT, R0, UR7, PT ;  /* 0x0000000700007c0c */ /* 0x000fe2000bf06070 */
[----:B0-----:R-:W-:-:S04]  /*0a90*/  FFMA R9, -R3, R8, 1 ;  /* 0x3f80000003097423 */ /* 0x001fc80000000108 */
[----:B------:R-:W-:Y:S01]  /*0aa0*/  FFMA R11, R8, R9, R8 ;  /* 0x00000009080b7223 */ /* 0x000fe20000000008 */
[----:B------:R-:W-:-:S07]  /*0ab0*/  IMAD R9, R6, UR6, R7 ;  /* 0x0000000606097c24 */ /* 0x000fce000f8e0207 */
[----:B------:R-:W-:-:S04]  /*0ac0*/  @P0 IADD3 R0, PT, PT, R0, -UR7, RZ ;  /* 0x8000000700000c10 */ /* 0x000fc8000fffe0ff */
[----:B------:R-:W-:-:S13]  /*0ad0*/  ISETP.GE.U32.AND P0, PT, R0, UR7, PT ;  /* 0x0000000700007c0c */ /* 0x000fda000bf06070 */
[----:B------:R-:W-:Y:S01]  /*0ae0*/  @P0 VIADD R0, R0, -UR7 ;  /* 0x8000000700000c36 */ /* 0x000fe20008000000 */
[----:B------:R-:W-:-:S04]  /*0af0*/  @!P1 LOP3.LUT R0, RZ, UR7, RZ, 0x33, !PT ;  /* 0x00000007ff009c12 */ /* 0x000fc8000f8e33ff */
[----:B------:R-:W-:Y:S01]  /*0b00*/  IADD3 R0, PT, PT, -R0, R7, R2 ;  /* 0x0000000700007210 */ /* 0x000fe20007ffe102 */
[----:B------:R-:W-:-:S03]  /*0b10*/  VIADD R7, R7, UR7 ;  /* 0x0000000707077c36 */ /* 0x000fc60008000000 */
[----:B------:R-:W-:Y:S02]  /*0b20*/  LEA R0, R0, UR4, 0x2 ;  /* 0x0000000400007c11 */ /* 0x000fe4000f8e10ff */
[----:B------:R-:W-:-:S04]  /*0b30*/  ISETP.GE.AND P2, PT, R7, R6, PT ;  /* 0x000000060700720c */ /* 0x000fc80003f46270 */
[----:B------:R-:W0:Y:S02]  /*0b40*/  LDS R0, [R0] ;  /* 0x0000000000007984 */ /* 0x000e240000000800 */
[----:B0-----:R-:W0:Y:S01]  /*0b50*/  FCHK P0, R0, R3 ;  /* 0x0000000300007302 */ /* 0x001e220000000000 */
[----:B------:R-:W-:-:S04]  /*0b60*/  FFMA R8, R0, R11, RZ ;  /* 0x0000000b00087223 */ /* 0x000fc800000000ff */
[----:B------:R-:W-:-:S04]  /*0b70*/  FFMA R10, -R3, R8, R0 ;  /* 0x00000008030a7223 */ /* 0x000fc80000000100 */
[----:B------:R-:W-:Y:S01]  /*0b80*/  FFMA R11, R11, R10, R8 ;  /* 0x0000000a0b0b7223 */ /* 0x000fe20000000008 */
[----:B0-----:R-:W-:Y:S06]  /*0b90*/  @!P0 BRA `(.L_x_11) ;  /* 0x00000000000c8947 */ /* 0x001fec0003800000 */
[----:B------:R-:W-:-:S07]  /*0ba0*/  MOV R8, 0xbc0 ;  /* 0x00000bc000087802 */ /* 0x000fce0000000f00 */
[----:B---3--:R-:W-:Y:S05]  /*0bb0*/  CALL.REL.NOINC `($__internal_0_$__cuda_sm3x_div_rn_noftz_f32_slowpath) ;  /* 0x0000000000187944 */ /* 0x008fea0003c00000 */
[----:B------:R-:W-:-:S07]  /*0bc0*/  IMAD.MOV.U32 R11, RZ, RZ, R0 ;  /* 0x000000ffff0b7224 */ /* 0x000fce00078e0000 */
.L_x_11:
[----:B------:R-:W-:Y:S05]  /*0bd0*/  BSYNC.RECONVERGENT B0 ;  /* 0x0000000000007941 */ /* 0x000fea0003800200 */
.L_x_10:
[----:B------:R-:W-:-:S05]  /*0be0*/  IMAD.WIDE R8, R9, 0x4, R4 ;  /* 0x0000000409087825 */ /* 0x000fca00078e0204 */
[----:B------:R0:W-:Y:S01]  /*0bf0*/  STG.E desc[UR8][R8.64], R11 ;  /* 0x0000000b08007986 */ /* 0x0001e2000c101908 */
[----:B------:R-:W-:Y:S05]  /*0c00*/  @!P2 BRA `(.L_x_12) ;  /* 0xfffffffc0064a947 */ /* 0x000fea000383ffff */
[----:B------:R-:W-:Y:S05]  /*0c10*/  EXIT ;  /* 0x000000000000794d */ /* 0x000fea0003800000 */
        .weak           $__internal_0_$__cuda_sm3x_div_rn_noftz_f32_slowpath
        .type           $__internal_0_$__cuda_sm3x_div_rn_noftz_f32_slowpath,@function
        .size           $__internal_0_$__cuda_sm3x_div_rn_noftz_f32_slowpath,(.L_x_25 - $__internal_0_$__cuda_sm3x_div_rn_noftz_f32_slowpath)
$__internal_0_$__cuda_sm3x_div_rn_noftz_f32_slowpath:
[--C-:B------:R-:W-:Y:S01]  /*0c20*/  SHF.R.U32.HI R11, RZ, 0x17, R3.reuse ;  /* 0x00000017ff0b7819 */ /* 0x100fe20000011603 */
[----:B------:R-:W-:Y:S01]  /*0c30*/  BSSY.RECONVERGENT B1, `(.L_x_13) ;  /* 0x0000064000017945 */ /* 0x000fe20003800200 */
[----:B------:R-:W-:Y:S01]  /*0c40*/  SHF.R.U32.HI R10, RZ, 0x17, R0 ;  /* 0x00000017ff0a7819 */ /* 0x000fe20000011600 */
[----:B------:R-:W-:Y:S01]  /*0c50*/  IMAD.MOV.U32 R13, RZ, RZ, R3 ;  /* 0x000000ffff0d7224 */ /* 0x000fe200078e0003 */
[----:B------:R-:W-:Y:S02]  /*0c60*/  LOP3.LUT R11, R11, 0xff, RZ, 0xc0, !PT ;  /* 0x000000ff0b0b7812 */ /* 0x000fe400078ec0ff */
[----:B------:R-:W-:Y:S02]  /*0c70*/  LOP3.LUT R16, R10, 0xff, RZ, 0xc0, !PT ;  /* 0x000000ff0a107812 */ /* 0x000fe400078ec0ff */
[----:B------:R-:W-:Y:S01]  /*0c80*/  MOV R12, R0 ;  /* 0x00000000000c7202 */ /* 0x000fe20000000f00 */
[----:B------:R-:W-:Y:S02]  /*0c90*/  VIADD R14, R11, 0xffffffff ;  /* 0xffffffff0b0e7836 */ /* 0x000fe40000000000 */
[----:B------:R-:W-:-:S03]  /*0ca0*/  VIADD R15, R16, 0xffffffff ;  /* 0xffffffff100f7836 */ /* 0x000fc60000000000 */
[----:B------:R-:W-:-:S04]  /*0cb0*/  ISETP.GT.U32.AND P0, PT, R14, 0xfd, PT ;  /* 0x000000fd0e00780c */ /* 0x000fc80003f04070 */
[----:B------:R-:W-:-:S13]  /*0cc0*/  ISETP.GT.U32.OR P0, PT, R15, 0xfd, P0 ;  /* 0x000000fd0f00780c */ /* 0x000fda0000704470 */
[----:B------:R-:W-:Y:S01]  /*0cd0*/  @!P0 IMAD.MOV.U32 R10, RZ, RZ, RZ ;  /* 0x000000ffff0a8224 */ /* 0x000fe200078e00ff */
[----:B------:R-:W-:Y:S06]  /*0ce0*/  @!P0 BRA `(.L_x_14) ;  /* 0x00000000005c8947 */ /* 0x000fec0003800000 */
[----:B------:R-:W-:Y:S02]  /*0cf0*/  FSETP.GTU.FTZ.AND P1, PT, |R3|, +INF , PT ;  /* 0x7f8000000300780b */ /* 0x000fe40003f3c200 */
[----:B------:R-:W-:-:S04]  /*0d00*/  FSETP.GTU.FTZ.AND P0, PT, |R0|, +INF , PT ;  /* 0x7f8000000000780b */ /* 0x000fc80003f1c200 */
[----:B------:R-:W-:-:S13]  /*0d10*/  PLOP3.LUT P0, PT, P0, P1, PT, 0xf8, 0x8f ;  /* 0x00000000008f781c */ /* 0x000fda0000703f70 */
[----:B------:R-:W-:Y:S05]  /*0d20*/  @P0 BRA `(.L_x_15) ;  /* 0x00000004004c0947 */ /* 0x000fea0003800000 */
[----:B------:R-:W-:-:S13]  /*0d30*/  LOP3.LUT P0, RZ, R13, 0x7fffffff, R12, 0xc8, !PT ;  /* 0x7fffffff0dff7812 */ /* 0x000fda000780c80c */
[----:B------:R-:W-:Y:S05]  /*0d40*/  @!P0 BRA `(.L_x_16) ;  /* 0x00000004003c8947 */ /* 0x000fea0003800000 */
[C---:B------:R-:W-:Y:S02]  /*0d50*/  FSETP.NEU.FTZ.AND P3, PT, |R0|.reuse, +INF , PT ;  /* 0x7f8000000000780b */ /* 0x040fe40003f7d200 */
[----:B------:R-:W-:Y:S02]  /*0d60*/  FSETP.NEU.FTZ.AND P1, PT, |R3|, +INF , PT ;  /* 0x7f8000000300780b */ /* 0x000fe40003f3d200 */
[----:B------:R-:W-:-:S11]  /*0d70*/  FSETP.NEU.FTZ.AND P0, PT, |R0|, +INF , PT ;  /* 0x7f8000000000780b */ /* 0x000fd60003f1d200 */
[----:B------:R-:W-:Y:S05]  /*0d80*/  @!P1 BRA !P3, `(.L_x_16) ;  /* 0x00000004002c9947 */ /* 0x000fea0005800000 */
[----:B------:R-:W-:-:S04]  /*0d90*/  LOP3.LUT P3, RZ, R12, 0x7fffffff, RZ, 0xc0, !PT ;  /* 0x7fffffff0cff7812 */ /* 0x000fc8000786c0ff */
[----:B------:R-:W-:-:S13]  /*0da0*/  PLOP3.LUT P1, PT, P1, P3, PT, 0x2f, 0xf2 ;  /* 0x0000000000f2781c */ /* 0x000fda0000f26577 */
[----:B------:R-:W-:Y:S05]  /*0db0*/  @P1 BRA `(.L_x_17) ;  /* 0x0000000400181947 */ /* 0x000fea0003800000 */
[----:B------:R-:W-:-:S04]  /*0dc0*/  LOP3.LUT P1, RZ, R13, 0x7fffffff, RZ, 0xc0, !PT ;  /* 0x7fffffff0dff7812 */ /* 0x000fc8000782c0ff */
[----:B------:R-:W-:-:S13]  /*0dd0*/  PLOP3.LUT P0, PT, P0, P1, PT, 0x2f, 0xf2 ;  /* 0x0000000000f2781c */ /* 0x000fda0000702577 */
[----:B------:R-:W-:Y:S05]  /*0de0*/  @P0 BRA `(.L_x_18) ;  /* 0x0000000400000947 */ /* 0x000fea0003800000 */
[----:B------:R-:W-:Y:S02]  /*0df0*/  ISETP.GE.AND P0, PT, R15, RZ, PT ;  /* 0x000000ff0f00720c */ /* 0x000fe40003f06270 */
[----:B------:R-:W-:-:S11]  /*0e00*/  ISETP.GE.AND P1, PT, R14, RZ, PT ;  /* 0x000000ff0e00720c */ /* 0x000fd60003f26270 */
[----:B------:R-:W-:Y:S02]  /*0e10*/  @P0 IMAD.MOV.U32 R10, RZ, RZ, RZ ;  /* 0x000000ffff0a0224 */ /* 0x000fe400078e00ff */
[----:B------:R-:W-:Y:S01]  /*0e20*/  @!P0 FFMA R12, R0, 1.84467440737095516160e+19, RZ ;  /* 0x5f800000000c8823 */ /* 0x000fe200000000ff */
[----:B------:R-:W-:Y:S02]  /*0e30*/  @!P0 IMAD.MOV.U32 R10, RZ, RZ, -0x40 ;  /* 0xffffffc0ff0a8424 */ /* 0x000fe400078e00ff */
[----:B------:R-:W-:Y:S02]  /*0e40*/  @!P1 FFMA R13, R3, 1.84467440737095516160e+19, RZ ;  /* 0x5f800000030d9823 */ /* 0x000fe400000000ff */
[----:B------:R-:W-:-:S07]  /*0e50*/  @!P1 VIADD R10, R10, 0x40 ;  /* 0x000000400a0a9836 */ /* 0x000fce0000000000 */
.L_x_14:
[----:B------:R-:W-:Y:S01]  /*0e60*/  LEA R0, R11, 0xc0800000, 0x17 ;  /* 0xc08000000b007811 */ /* 0x000fe200078eb8ff */
[----:B------:R-:W-:Y:S03]  /*0e70*/  BSSY.RECONVERGENT B2, `(.L_x_19) ;  /* 0x0000036000027945 */ /* 0x000fe60003800200 */
[----:B------:R-:W-:Y:S01]  /*0e80*/  IADD3 R14, PT, PT, -R0, R13, RZ ;  /* 0x0000000d000e7210 */ /* 0x000fe20007ffe1ff */
[----:B------:R-:W-:-:S03]  /*0e90*/  VIADD R13, R16, 0xffffff81 ;  /* 0xffffff81100d7836 */ /* 0x000fc60000000000 */
[----:B------:R-:W0:Y:S01]  /*0ea0*/  MUFU.RCP R15, R14 ;  /* 0x0000000e000f7308 */ /* 0x000e220000001000 */
[----:B------:R-:W-:Y:S01]  /*0eb0*/  FADD.FTZ R17, -R14, -RZ ;  /* 0x800000ff0e117221 */ /* 0x000fe20000010100 */
[C---:B------:R-:W-:Y:S01]  /*0ec0*/  IMAD R0, R13.reuse, -0x800000, R12 ;  /* 0xff8000000d007824 */ /* 0x040fe200078e020c */
[----:B------:R-:W-:-:S05]  /*0ed0*/  IADD3 R13, PT, PT, R13, 0x7f, -R11 ;  /* 0x0000007f0d0d7810 */ /* 0x000fca0007ffe80b */
[----:B------:R-:W-:Y:S02]  /*0ee0*/  IMAD.IADD R13, R13, 0x1, R10 ;  /* 0x000000010d0d7824 */ /* 0x000fe400078e020a */
[----:B0-----:R-:W-:-:S04]  /*0ef0*/  FFMA R16, R15, R17, 1 ;  /* 0x3f8000000f107423 */ /* 0x001fc80000000011 */
[----:B------:R-:W-:-:S04]  /*0f00*/  FFMA R19, R15, R16, R15 ;  /* 0x000000100f137223 */ /* 0x000fc8000000000f */
[----:B------:R-:W-:-:S04]  /*0f10*/  FFMA R12, R0, R19, RZ ;  /* 0x00000013000c7223 */ /* 0x000fc800000000ff */
[----:B------:R-:W-:-:S04]  /*0f20*/  FFMA R15, R17, R12, R0 ;  /* 0x0000000c110f7223 */ /* 0x000fc80000000000 */
[----:B------:R-:W-:-:S04]  /*0f30*/  FFMA R16, R19, R15, R12 ;  /* 0x0000000f13107223 */ /* 0x000fc8000000000c */
[----:B------:R-:W-:-:S04]  /*0f40*/  FFMA R17, R17, R16, R0 ;  /* 0x0000001011117223 */ /* 0x000fc80000000000 */
[----:B------:R-:W-:-:S05]  /*0f50*/  FFMA R0, R19, R17, R16 ;  /* 0x0000001113007223 */ /* 0x000fca0000000010 */
[----:B------:R-:W-:-:S04]  /*0f60*/  SHF.R.U32.HI R11, RZ, 0x17, R0 ;  /* 0x00000017ff0b7819 */ /* 0x000fc80000011600 */
[----:B------:R-:W-:-:S05]  /*0f70*/  LOP3.LUT R11, R11, 0xff, RZ, 0xc0, !PT ;  /* 0x000000ff0b0b7812 */ /* 0x000fca00078ec0ff */
[----:B------:R-:W-:-:S04]  /*0f80*/  IMAD.IADD R14, R11, 0x1, R13 ;  /* 0x000000010b0e7824 */ /* 0x000fc800078e020d */
[----:B------:R-:W-:-:S05]  /*0f90*/  VIADD R10, R14, 0xffffffff ;  /* 0xffffffff0e0a7836 */ /* 0x000fca0000000000 */
[----:B------:R-:W-:-:S13]  /*0fa0*/  ISETP.GE.U32.AND P0, PT, R10, 0xfe, PT ;  /* 0x000000fe0a00780c */ /* 0x000fda0003f06070 */
[----:B------:R-:W-:Y:S05]  /*0fb0*/  @!P0 BRA `(.L_x_20) ;  /* 0x0000000000808947 */ /* 0x000fea0003800000 */
[----:B------:R-:W-:-:S13]  /*0fc0*/  ISETP.GT.AND P0, PT, R14, 0xfe, PT ;  /* 0x000000fe0e00780c */ /* 0x000fda0003f04270 */
[----:B------:R-:W-:Y:S05]  /*0fd0*/  @P0 BRA `(.L_x_21) ;  /* 0x00000000006c0947 */ /* 0x000fea0003800000 */
[----:B------:R-:W-:-:S13]  /*0fe0*/  ISETP.GE.AND P0, PT, R14, 0x1, PT ;  /* 0x000000010e00780c */ /* 0x000fda0003f06270 */
[----:B------:R-:W-:Y:S05]  /*0ff0*/  @P0 BRA `(.L_x_22) ;  /* 0x0000000000740947 */ /* 0x000fea0003800000 */
[----:B------:R-:W-:Y:S02]  /*1000*/  ISETP.GE.AND P0, PT, R14, -0x18, PT ;  /* 0xffffffe80e00780c */ /* 0x000fe40003f06270 */
[----:B------:R-:W-:-:S11]  /*1010*/  LOP3.LUT R0, R0, 0x80000000, RZ, 0xc0, !PT ;  /* 0x8000000000007812 */ /* 0x000fd600078ec0ff */
[----:B------:R-:W-:Y:S05]  /*1020*/  @!P0 BRA `(.L_x_22) ;  /* 0x0000000000688947 */ /* 0x000fea0003800000 */
[CCC-:B------:R-:W-:Y:S01]  /*1030*/  FFMA.RZ R10, R19.reuse, R17.reuse, R16.reuse ;  /* 0x00000011130a7223 */ /* 0x1c0fe2000000c010 */
[C---:B------:R-:W-:Y:S02]  /*1040*/  VIADD R13, R14.reuse, 0x20 ;  /* 0x000000200e0d7836 */ /* 0x040fe40000000000 */
[CCC-:B------:R-:W-:Y:S01]  /*1050*/  FFMA.RM R11, R19.reuse, R17.reuse, R16.reuse ;  /* 0x00000011130b7223 */ /* 0x1c0fe20000004010 */
[----:B------:R-:W-:Y:S02]  /*1060*/  ISETP.NE.AND P3, PT, R14, RZ, PT ;  /* 0x000000ff0e00720c */ /* 0x000fe40003f65270 */
[----:B------:R-:W-:Y:S01]  /*1070*/  LOP3.LUT R12, R10, 0x7fffff, RZ, 0xc0, !PT ;  /* 0x007fffff0a0c7812 */ /* 0x000fe200078ec0ff */
[----:B------:R-:W-:Y:S01]  /*1080*/  FFMA.RP R10, R19, R17, R16 ;  /* 0x00000011130a7223 */ /* 0x000fe20000008010 */
[----:B------:R-:W-:Y:S02]  /*1090*/  ISETP.NE.AND P1, PT, R14, RZ, PT ;  /* 0x000000ff0e00720c */ /* 0x000fe40003f25270 */
[----:B------:R-:W-:-:S02]  /*10a0*/  LOP3.LUT R12, R12, 0x800000, RZ, 0xfc, !PT ;  /* 0x008000000c0c7812 */ /* 0x000fc400078efcff */
[----:B------:R-:W-:Y:S02]  /*10b0*/  IADD3 R14, PT, PT, -R14, RZ, RZ ;  /* 0x000000ff0e0e7210 */ /* 0x000fe40007ffe1ff */
[----:B------:R-:W-:Y:S02]  /*10c0*/  SHF.L.U32 R13, R12, R13, RZ ;  /* 0x0000000d0c0d7219 */ /* 0x000fe400000006ff */
[----:B------:R-:W-:Y:S02]  /*10d0*/  FSETP.NEU.FTZ.AND P0, PT, R10, R11, PT ;  /* 0x0000000b0a00720b */ /* 0x000fe40003f1d000 */
[----:B------:R-:W-:Y:S02]  /*10e0*/  SEL R11, R14, RZ, P3 ;  /* 0x000000ff0e0b7207 */ /* 0x000fe40001800000 */
[----:B------:R-:W-:Y:S02]  /*10f0*/  ISETP.NE.AND P1, PT, R13, RZ, P1 ;  /* 0x000000ff0d00720c */ /* 0x000fe40000f25270 */
[----:B------:R-:W-:-:S02]  /*1100*/  SHF.R.U32.HI R11, RZ, R11, R12 ;  /* 0x0000000bff0b7219 */ /* 0x000fc4000001160c */
[----:B------:R-:W-:Y:S02]  /*1110*/  PLOP3.LUT P0, PT, P0, P1, PT, 0xf8, 0x8f ;  /* 0x00000000008f781c */ /* 0x000fe40000703f70 */
[----:B------:R-:W-:Y:S02]  /*1120*/  SHF.R.U32.HI R13, RZ, 0x1, R11 ;  /* 0x00000001ff0d7819 */ /* 0x000fe4000001160b */
[----:B------:R-:W-:-:S04]  /*1130*/  SEL R10, RZ, 0x1, !P0 ;  /* 0x00000001ff0a7807 */ /* 0x000fc80004000000 */
[----:B------:R-:W-:-:S04]  /*1140*/  LOP3.LUT R10, R10, 0x1, R13, 0xf8, !PT ;  /* 0x000000010a0a7812 */ /* 0x000fc800078ef80d */
[----:B------:R-:W-:-:S05]  /*1150*/  LOP3.LUT R10, R10, R11, RZ, 0xc0, !PT ;  /* 0x0000000b0a0a7212 */ /* 0x000fca00078ec0ff */
[----:B------:R-:W-:-:S05]  /*1160*/  IMAD.IADD R13, R13, 0x1, R10 ;  /* 0x000000010d0d7824 */ /* 0x000fca00078e020a */
[----:B------:R-:W-:Y:S01]  /*1170*/  LOP3.LUT R0, R13, R0, RZ, 0xfc, !PT ;  /* 0x000000000d007212 */ /* 0x000fe200078efcff */
[----:B------:R-:W-:Y:S06]  /*1180*/  BRA `(.L_x_22) ;  /* 0x0000000000107947 */ /* 0x000fec0003800000 */
.L_x_21:
[----:B------:R-:W-:-:S04]  /*1190*/  LOP3.LUT R0, R0, 0x80000000, RZ, 0xc0, !PT ;  /* 0x8000000000007812 */ /* 0x000fc800078ec0ff */
[----:B------:R-:W-:Y:S01]  /*11a0*/  LOP3.LUT R0, R0, 0x7f800000, RZ, 0xfc, !PT ;  /* 0x7f80000000007812 */ /* 0x000fe200078efcff */
[----:B------:R-:W-:Y:S06]  /*11b0*/  BRA `(.L_x_22) ;  /* 0x0000000000047947 */ /* 0x000fec0003800000 */
.L_x_20:
[----:B------:R-:W-:-:S07]  /*11c0*/  IMAD R0, R13, 0x800000, R0 ;  /* 0x008000000d007824 */ /* 0x000fce00078e0200 */
.L_x_22:
[----:B------:R-:W-:Y:S05]  /*11d0*/  BSYNC.RECONVERGENT B2 ;  /* 0x0000000000027941 */ /* 0x000fea0003800200 */
.L_x_19:
[----:B------:R-:W-:Y:S05]  /*11e0*/  BRA `(.L_x_23) ;  /* 0x0000000000207947 */ /* 0x000fea0003800000 */
.L_x_18:
[----:B------:R-:W-:-:S04]  /*11f0*/  LOP3.LUT R0, R13, 0x80000000, R12, 0x48, !PT ;  /* 0x800000000d007812 */ /* 0x000fc800078e480c */
[----:B------:R-:W-:Y:S01]  /*1200*/  LOP3.LUT R0, R0, 0x7f800000, RZ, 0xfc, !PT ;  /* 0x7f80000000007812 */ /* 0x000fe200078efcff */
[----:B------:R-:W-:Y:S06]  /*1210*/  BRA `(.L_x_23) ;  /* 0x0000000000147947 */ /* 0x000fec0003800000 */
.L_x_17:
[----:B------:R-:W-:Y:S01]  /*1220*/  LOP3.LUT R0, R13, 0x80000000, R12, 0x48, !PT ;  /* 0x800000000d007812 */ /* 0x000fe200078e480c */
[----:B------:R-:W-:Y:S06]  /*1230*/  BRA `(.L_x_23) ;  /* 0x00000000000c7947 */ /* 0x000fec0003800000 */
.L_x_16:
[----:B------:R-:W0:Y:S01]  /*1240*/  MUFU.RSQ R0, -QNAN ;  /* 0xffc0000000007908 */ /* 0x000e220000001400 */
[----:B------:R-:W-:Y:S05]  /*1250*/  BRA `(.L_x_23) ;  /* 0x0000000000047947 */ /* 0x000fea0003800000 */
.L_x_15:
[----:B------:R-:W-:-:S07]  /*1260*/  FADD.FTZ R0, R0, R3 ;  /* 0x0000000300007221 */ /* 0x000fce0000010000 */
.L_x_23:
[----:B------:R-:W-:Y:S05]  /*1270*/  BSYNC.RECONVERGENT B1 ;  /* 0x0000000000017941 */ /* 0x000fea0003800200 */
.L_x_13:
[----:B------:R-:W-:Y:S02]  /*1280*/  IMAD.MOV.U32 R10, RZ, RZ, R8 ;  /* 0x000000ffff0a7224 */ /* 0x000fe400078e0008 */
[----:B------:R-:W-:-:S04]  /*1290*/  IMAD.MOV.U32 R11, RZ, RZ, 0x0 ;  /* 0x00000000ff0b7424 */ /* 0x000fc800078e00ff */
[----:B0-----:R-:W-:Y:S05]  /*12a0*/  RET.REL.NODEC R10 `(_Z13softmaxKernelPKfPfii) ;  /* 0xffffffec0a547950 */ /* 0x001fea0003c3ffff */
.L_x_24:
[----:B------:R-:W-:-:S00]  /*12b0*/  BRA `(.L_x_24) ;  /* 0xfffffffc00fc7947 */ /* 0x000fc0000383ffff */
[----:B------:R-:W-:-:S00]  /*12c0*/  NOP ;  /* 0x0000000000007918 */ /* 0x000fc00000000000 */
        /* <DEDUP_REMOVED lines=11> */
.L_x_25:


//--------------------- .nv.shared._Z13softmaxKernelPKfPfii --------------------------
	.section	.nv.shared._Z13softmaxKernelPKfPfii,"aw",@nobits
	.sectionflags	@""
	.align	16
	.zero		1024


//--------------------- .nv.shared.reserved.0     --------------------------
	.section	.nv.shared.reserved.0,"aw",@nobits
	.weak		__nv_reservedSMEM_offset_0_alias
	.size		__nv_reservedSMEM_offset_0_alias, 0, 64
	.other		__nv_reservedSMEM_offset_0_alias,@"STO_CUDA_RESERVED_SHARED STV_DEFAULT"
__nv_reservedSMEM_offset_0_alias:
	.zero		0
	.zero		64


//--------------------- .nv.constant0._Z13softmaxKernelPKfPfii --------------------------
	.section	.nv.constant0._Z13softmaxKernelPKfPfii,"a",@progbits
	.sectionflags	@""
	.align	4
.nv.constant0._Z13softmaxKernelPKfPfii:
	.zero		920


//--------------------- SYMBOLS --------------------------

	.type		.nv.reservedSmem.offset0,@object
	.size		.nv.reservedSmem.offset0,0x4
	.type		.nv.reservedSmem.cap,@object
	.size		.nv.reservedSmem.cap,0x4
